//
// Generated by NVIDIA NVVM Compiler
//
// Compiler Build ID: CL-36424714
// Cuda compilation tools, release 13.0, V13.0.88
// Based on NVVM 20.0.0
//

.version 9.0
.target sm_100
.address_size 64

	// .globl	_Z9GoLKernelPbS_i

.visible .entry _Z9GoLKernelPbS_i(
	.param .u64 .ptr .align 1 _Z9GoLKernelPbS_i_param_0,
	.param .u64 .ptr .align 1 _Z9GoLKernelPbS_i_param_1,
	.param .u32 _Z9GoLKernelPbS_i_param_2
)
{
	.reg .pred 	%p<30>;
	.reg .b16 	%rs<14>;
	.reg .b32 	%r<57>;
	.reg .b64 	%rd<33>;

	ld.param.u64 	%rd5, [_Z9GoLKernelPbS_i_param_0];
	ld.param.u64 	%rd6, [_Z9GoLKernelPbS_i_param_1];
	ld.param.u32 	%r26, [_Z9GoLKernelPbS_i_param_2];
	cvta.to.global.u64 	%rd1, %rd6;
	cvta.to.global.u64 	%rd2, %rd5;
	mov.u32 	%r27, %ctaid.y;
	mov.u32 	%r28, %ntid.y;
	mov.u32 	%r29, %tid.y;
	mad.lo.s32 	%r1, %r27, %r28, %r29;
	mov.u32 	%r30, %ctaid.x;
	mov.u32 	%r31, %ntid.x;
	mov.u32 	%r32, %tid.x;
	mad.lo.s32 	%r2, %r30, %r31, %r32;
	setp.lt.s32 	%p3, %r2, 0;
	max.s32 	%r33, %r1, %r2;
	setp.ge.s32 	%p4, %r33, %r26;
	or.pred  	%p5, %p4, %p3;
	@%p5 bra 	$L__BB0_24;
	add.s32 	%r35, %r1, -1;
	setp.eq.s32 	%p6, %r1, 0;
	mul.lo.s32 	%r3, %r35, %r26;
	setp.eq.s32 	%p7, %r2, 0;
	or.pred  	%p8, %p6, %p7;
	cvt.s64.s32 	%rd7, %r3;
	cvt.u64.u32 	%rd3, %r2;
	add.s64 	%rd8, %rd3, %rd7;
	add.s64 	%rd4, %rd2, %rd8;
	mov.b32 	%r50, 0;
	@%p8 bra 	$L__BB0_3;
	ld.global.u8 	%rs1, [%rd4+-1];
	setp.ne.s16 	%p9, %rs1, 0;
	selp.u32 	%r50, 1, 0, %p9;
$L__BB0_3:
	setp.eq.s32 	%p10, %r1, 0;
	@%p10 bra 	$L__BB0_5;
	add.s32 	%r36, %r2, %r3;
	cvt.s64.s32 	%rd9, %r36;
	add.s64 	%rd10, %rd2, %rd9;
	ld.global.u8 	%rs2, [%rd10];
	setp.ne.s16 	%p11, %rs2, 0;
	selp.u32 	%r37, 1, 0, %p11;
	add.s32 	%r50, %r50, %r37;
$L__BB0_5:
	setp.eq.s32 	%p12, %r1, 0;
	add.s32 	%r8, %r2, 1;
	setp.ge.u32 	%p1, %r8, %r26;
	or.pred  	%p14, %p12, %p1;
	@%p14 bra 	$L__BB0_7;
	ld.global.u8 	%rs3, [%rd4+1];
	setp.ne.s16 	%p15, %rs3, 0;
	selp.u32 	%r38, 1, 0, %p15;
	add.s32 	%r50, %r50, %r38;
$L__BB0_7:
	mul.lo.s32 	%r11, %r1, %r26;
	add.s32 	%r12, %r2, -1;
	setp.ge.u32 	%p16, %r12, %r26;
	@%p16 bra 	$L__BB0_9;
	add.s32 	%r39, %r12, %r11;
	cvt.u64.u32 	%rd11, %r39;
	add.s64 	%rd12, %rd2, %rd11;
	ld.global.u8 	%rs4, [%rd12];
	setp.ne.s16 	%p17, %rs4, 0;
	selp.u32 	%r40, 1, 0, %p17;
	add.s32 	%r50, %r50, %r40;
$L__BB0_9:
	setp.ge.u32 	%p18, %r8, %r26;
	@%p18 bra 	$L__BB0_11;
	cvt.u64.u32 	%rd13, %r11;
	add.s64 	%rd14, %rd3, %rd13;
	add.s64 	%rd15, %rd2, %rd14;
	ld.global.u8 	%rs5, [%rd15+1];
	setp.ne.s16 	%p19, %rs5, 0;
	selp.u32 	%r41, 1, 0, %p19;
	add.s32 	%r50, %r50, %r41;
$L__BB0_11:
	add.s32 	%r17, %r1, 1;
	add.s32 	%r18, %r11, %r26;
	max.u32 	%r42, %r17, %r12;
	setp.ge.u32 	%p20, %r42, %r26;
	@%p20 bra 	$L__BB0_13;
	add.s32 	%r43, %r12, %r18;
	cvt.u64.u32 	%rd16, %r43;
	add.s64 	%rd17, %rd2, %rd16;
	ld.global.u8 	%rs6, [%rd17];
	setp.ne.s16 	%p21, %rs6, 0;
	selp.u32 	%r44, 1, 0, %p21;
	add.s32 	%r50, %r50, %r44;
$L__BB0_13:
	setp.ge.u32 	%p23, %r17, %r26;
	mov.pred 	%p29, -1;
	@%p23 bra 	$L__BB0_15;
	add.s32 	%r45, %r2, %r18;
	cvt.u64.u32 	%rd18, %r45;
	add.s64 	%rd19, %rd2, %rd18;
	ld.global.u8 	%rs7, [%rd19];
	setp.ne.s16 	%p24, %rs7, 0;
	selp.u32 	%r46, 1, 0, %p24;
	add.s32 	%r50, %r50, %r46;
	mov.pred 	%p29, %p1;
$L__BB0_15:
	@%p29 bra 	$L__BB0_17;
	cvt.u64.u32 	%rd20, %r18;
	add.s64 	%rd21, %rd3, %rd20;
	add.s64 	%rd22, %rd2, %rd21;
	ld.global.u8 	%rs8, [%rd22+1];
	setp.ne.s16 	%p25, %rs8, 0;
	selp.u32 	%r47, 1, 0, %p25;
	add.s32 	%r50, %r50, %r47;
$L__BB0_17:
	add.s32 	%r25, %r11, %r2;
	cvt.u64.u32 	%rd23, %r25;
	add.s64 	%rd24, %rd2, %rd23;
	ld.global.u8 	%rs9, [%rd24];
	setp.eq.s16 	%p26, %rs9, 0;
	@%p26 bra 	$L__BB0_21;
	and.b32  	%r48, %r50, 254;
	setp.ne.s32 	%p27, %r48, 2;
	@%p27 bra 	$L__BB0_20;
	add.s64 	%rd28, %rd1, %rd23;
	mov.b16 	%rs11, 1;
	st.global.u8 	[%rd28], %rs11;
	bra.uni 	$L__BB0_24;
$L__BB0_20:
	add.s64 	%rd26, %rd1, %rd23;
	mov.b16 	%rs10, 0;
	st.global.u8 	[%rd26], %rs10;
	bra.uni 	$L__BB0_24;
$L__BB0_21:
	setp.ne.s32 	%p28, %r50, 3;
	@%p28 bra 	$L__BB0_23;
	add.s64 	%rd32, %rd1, %rd23;
	mov.b16 	%rs13, 1;
	st.global.u8 	[%rd32], %rs13;
	bra.uni 	$L__BB0_24;
$L__BB0_23:
	add.s64 	%rd30, %rd1, %rd23;
	mov.b16 	%rs12, 0;
	st.global.u8 	[%rd30], %rs12;
$L__BB0_24:
	ret;

}


// ===== COMPILED SASS (sm_100) =====

	.target	sm_100

	.elftype	@"ET_EXEC"


//--------------------- .note.nv.tkinfo           --------------------------
	.section	.note.nv.tkinfo,"",@"SHT_NOTE"
	.sectionflags	@"SHF_NOTE_NV_TKINFO"
	.tkinfo
        /*0018*/ 	.word	0x00000002
        /*0030*/ 	.string	""
        /*0030*/ 	.string	"ptxas"
        /*0030*/ 	.string	"Cuda compilation tools, release 13.0, V13.0.88"
        /*0030*/ 	.string	"Build cuda_13.0.r13.0/compiler.36424714_0"
        /*0030*/ 	.string	"-arch sm_100 -m 64 "



//--------------------- .note.nv.cuinfo           --------------------------
	.section	.note.nv.cuinfo,"",@"SHT_NOTE"
	.sectionflags	@"SHF_NOTE_NV_CUINFO"
        /*0018*/ 	.short	0x0002
        /*001a*/ 	.short	0x0064
        /*001c*/ 	.short	0x0082
	.zero		2


//--------------------- .nv.info                  --------------------------
	.section	.nv.info,"",@"SHT_CUDA_INFO"
	.align	4


	//----- nvinfo : EIATTR_REGCOUNT
	.align		4
        /*0000*/ 	.byte	0x04, 0x2f
        /*0002*/ 	.short	(.L_1 - .L_0)
	.align		4
.L_0:
        /*0004*/ 	.word	index@(_Z9GoLKernelPbS_i)
        /*0008*/ 	.word	0x00000016


	//----- nvinfo : EIATTR_FRAME_SIZE
	.align		4
.L_1:
        /*000c*/ 	.byte	0x04, 0x11
        /*000e*/ 	.short	(.L_3 - .L_2)
	.align		4
.L_2:
        /*0010*/ 	.word	index@(_Z9GoLKernelPbS_i)
        /*0014*/ 	.word	0x00000000


	//----- nvinfo : EIATTR_MIN_STACK_SIZE
	.align		4
.L_3:
        /*0018*/ 	.byte	0x04, 0x12
        /*001a*/ 	.short	(.L_5 - .L_4)
	.align		4
.L_4:
        /*001c*/ 	.word	index@(_Z9GoLKernelPbS_i)
        /*0020*/ 	.word	0x00000000
.L_5:


//--------------------- .nv.compat                --------------------------
	.section	.nv.compat,"",@"SHT_CUDA_COMPAT_INFO"
	.align	4
        /*0000*/ 	.byte	0x02, 0x09, 0x00, 0x00, 0x02, 0x02, 0x01, 0x00, 0x02, 0x05, 0x05, 0x00, 0x03, 0x07, 0x01, 0x01
        /*0010*/ 	.byte	0x02, 0x03, 0x00, 0x00, 0x02, 0x06, 0x01, 0x00, 0x04, 0x0b, 0x08, 0x00, 0x09, 0x00, 0x00, 0x00
        /*0020*/ 	.byte	0x00, 0x00, 0x00, 0x00


//--------------------- .nv.info._Z9GoLKernelPbS_i --------------------------
	.section	.nv.info._Z9GoLKernelPbS_i,"",@"SHT_CUDA_INFO"
	.sectionflags	@""
	.align	4


	//----- nvinfo : EIATTR_CUDA_API_VERSION
	.align		4
        /*0000*/ 	.byte	0x04, 0x37
        /*0002*/ 	.short	(.L_7 - .L_6)
.L_6:
        /*0004*/ 	.word	0x00000082


	//----- nvinfo : EIATTR_KPARAM_INFO
	.align		4
.L_7:
        /*0008*/ 	.byte	0x04, 0x17
        /*000a*/ 	.short	(.L_9 - .L_8)
.L_8:
        /*000c*/ 	.word	0x00000000
        /*0010*/ 	.short	0x0002
        /*0012*/ 	.short	0x0010
        /*0014*/ 	.byte	0x00, 0xf0, 0x11, 0x00


	//----- nvinfo : EIATTR_KPARAM_INFO
	.align		4
.L_9:
        /*0018*/ 	.byte	0x04, 0x17
        /*001a*/ 	.short	(.L_11 - .L_10)
.L_10:
        /*001c*/ 	.word	0x00000000
        /*0020*/ 	.short	0x0001
        /*0022*/ 	.short	0x0008
        /*0024*/ 	.byte	0x00, 0xf5, 0x21, 0x00


	//----- nvinfo : EIATTR_KPARAM_INFO
	.align		4
.L_11:
        /*0028*/ 	.byte	0x04, 0x17
        /*002a*/ 	.short	(.L_13 - .L_12)
.L_12:
        /*002c*/ 	.word	0x00000000
        /*0030*/ 	.short	0x0000
        /*0032*/ 	.short	0x0000
        /*0034*/ 	.byte	0x00, 0xf5, 0x21, 0x00


	//----- nvinfo : EIATTR_SPARSE_MMA_MASK
	.align		4
.L_13:
        /*0038*/ 	.byte	0x03, 0x50
        /*003a*/ 	.short	0x0000


	//----- nvinfo : EIATTR_MAXREG_COUNT
	.align		4
        /*003c*/ 	.byte	0x03, 0x1b
        /*003e*/ 	.short	0x00ff


	//----- nvinfo : EIATTR_MERCURY_ISA_VERSION
	.align		4
        /*0040*/ 	.byte	0x03, 0x5f
        /*0042*/ 	.short	0x0101


	//----- nvinfo : EIATTR_VRC_CTA_INIT_COUNT
	.align		4
        /*0044*/ 	.byte	0x02, 0x4a
	.zero		1
	.zero		1


	//----- nvinfo : EIATTR_EXIT_INSTR_OFFSETS
	.align		4
        /*0048*/ 	.byte	0x04, 0x1c
        /*004a*/ 	.short	(.L_15 - .L_14)


	//   ....[0]....
.L_14:
        /*004c*/ 	.word	0x000000d0


	//   ....[1]....
        /*0050*/ 	.word	0x00000680


	//   ....[2]....
        /*0054*/ 	.word	0x000006d0


	//   ....[3]....
        /*0058*/ 	.word	0x00000740


	//   ....[4]....
        /*005c*/ 	.word	0x00000790


	//----- nvinfo : EIATTR_CRS_STACK_SIZE
	.align		4
.L_15:
        /*0060*/ 	.byte	0x04, 0x1e
        /*0062*/ 	.short	(.L_17 - .L_16)
.L_16:
        /*0064*/ 	.word	0x00000000


	//----- nvinfo : EIATTR_CBANK_PARAM_SIZE
	.align		4
.L_17:
        /*0068*/ 	.byte	0x03, 0x19
        /*006a*/ 	.short	0x0014


	//----- nvinfo : EIATTR_PARAM_CBANK
	.align		4
        /*006c*/ 	.byte	0x04, 0x0a
        /*006e*/ 	.short	(.L_19 - .L_18)
	.align		4
.L_18:
        /*0070*/ 	.word	index@(.nv.constant0._Z9GoLKernelPbS_i)
        /*0074*/ 	.short	0x0380
        /*0076*/ 	.short	0x0014


	//----- nvinfo : EIATTR_SW_WAR
	.align		4
.L_19:
        /*0078*/ 	.byte	0x04, 0x36
        /*007a*/ 	.short	(.L_21 - .L_20)
.L_20:
        /*007c*/ 	.word	0x00000008
.L_21:


//--------------------- .nv.callgraph             --------------------------
	.section	.nv.callgraph,"",@"SHT_CUDA_CALLGRAPH"
	.align	4
	.sectionentsize	8
	.align		4
        /*0000*/ 	.word	0x00000000
	.align		4
        /*0004*/ 	.word	0xffffffff
	.align		4
        /*0008*/ 	.word	0x00000000
	.align		4
        /*000c*/ 	.word	0xfffffffe
	.align		4
        /*0010*/ 	.word	0x00000000
	.align		4
        /*0014*/ 	.word	0xfffffffd
	.align		4
        /*0018*/ 	.word	0x00000000
	.align		4
        /*001c*/ 	.word	0xfffffffc


//--------------------- .text._Z9GoLKernelPbS_i   --------------------------
	.section	.text._Z9GoLKernelPbS_i,"ax",@progbits
	.align	128
        .global         _Z9GoLKernelPbS_i
        .type           _Z9GoLKernelPbS_i,@function
        .size           _Z9GoLKernelPbS_i,(.L_x_2 - _Z9GoLKernelPbS_i)
        .other          _Z9GoLKernelPbS_i,@"STO_CUDA_ENTRY STV_DEFAULT"
_Z9GoLKernelPbS_i:
.text._Z9GoLKernelPbS_i:
[----:B------:R-:W-:Y:S01]  /*0000*/  LDC R1, c[0x0][0x37c] ;  /* 0x0000df00ff017b82 */ /* 0x000fe20000000800 */
[----:B------:R-:W0:Y:S07]  /*0010*/  S2R R2, SR_TID.X ;  /* 0x0000000000027919 */ /* 0x000e2e0000002100 */
[----:B------:R-:W1:Y:S01]  /*0020*/  LDC R0, c[0x0][0x364] ;  /* 0x0000d900ff007b82 */ /* 0x000e620000000800 */
[----:B------:R-:W2:Y:S01]  /*0030*/  LDCU UR6, c[0x0][0x390] ;  /* 0x00007200ff0677ac */ /* 0x000ea20008000800 */
[----:B------:R-:W1:Y:S06]  /*0040*/  S2R R3, SR_TID.Y ;  /* 0x0000000000037919 */ /* 0x000e6c0000002200 */
[----:B------:R-:W0:Y:S08]  /*0050*/  S2UR UR5, SR_CTAID.X ;  /* 0x00000000000579c3 */ /* 0x000e300000002500 */
[----:B------:R-:W0:Y:S08]  /*0060*/  LDC R9, c[0x0][0x360] ;  /* 0x0000d800ff097b82 */ /* 0x000e300000000800 */
[----:B------:R-:W1:Y:S01]  /*0070*/  S2UR UR4, SR_CTAID.Y ;  /* 0x00000000000479c3 */ /* 0x000e620000002600 */
[----:B0-----:R-:W-:-:S05]  /*0080*/  IMAD R9, R9, UR5, R2 ;  /* 0x0000000509097c24 */ /* 0x001fca000f8e0202 */
[----:B------:R-:W-:Y:S01]  /*0090*/  ISETP.GE.AND P0, PT, R9, RZ, PT ;  /* 0x000000ff0900720c */ /* 0x000fe20003f06270 */
[----:B-1----:R-:W-:-:S05]  /*00a0*/  IMAD R0, R0, UR4, R3 ;  /* 0x0000000400007c24 */ /* 0x002fca000f8e0203 */
[----:B------:R-:W-:-:S04]  /*00b0*/  VIMNMX R2, PT, PT, R0, R9, !PT ;  /* 0x0000000900027248 */ /* 0x000fc80007fe0100 */
[----:B--2---:R-:W-:-:S13]  /*00c0*/  ISETP.GE.OR P0, PT, R2, UR6, !P0 ;  /* 0x0000000602007c0c */ /* 0x004fda000c706670 */
[----:B------:R-:W-:Y:S05]  /*00d0*/  @P0 EXIT ;  /* 0x000000000000094d */ /* 0x000fea0003800000 */
[----:B------:R-:W0:Y:S01]  /*00e0*/  LDCU.64 UR8, c[0x0][0x380] ;  /* 0x00007000ff0877ac */ /* 0x000e220008000a00 */
[C---:B------:R-:W-:Y:S01]  /*00f0*/  VIADD R2, R0.reuse, 0xffffffff ;  /* 0xffffffff00027836 */ /* 0x040fe20000000000 */
[----:B------:R-:W-:Y:S01]  /*0100*/  ISETP.NE.AND P0, PT, R9, RZ, PT ;  /* 0x000000ff0900720c */ /* 0x000fe20003f05270 */
[----:B------:R-:W1:Y:S01]  /*0110*/  LDCU.64 UR4, c[0x0][0x358] ;  /* 0x00006b00ff0477ac */ /* 0x000e620008000a00 */
[----:B------:R-:W-:Y:S01]  /*0120*/  ISETP.NE.AND P1, PT, R0, RZ, PT ;  /* 0x000000ff0000720c */ /* 0x000fe20003f25270 */
[----:B------:R-:W-:Y:S01]  /*0130*/  IMAD R4, R2, UR6, RZ ;  /* 0x0000000602047c24 */ /* 0x000fe2000f8e02ff */
[----:B------:R-:W-:-:S04]  /*0140*/  ISETP.EQ.OR P0, PT, R0, RZ, !P0 ;  /* 0x000000ff0000720c */ /* 0x000fc80004702670 */
[--C-:B------:R-:W-:Y:S02]  /*0150*/  SHF.R.S32.HI R3, RZ, 0x1f, R4.reuse ;  /* 0x0000001fff037819 */ /* 0x100fe40000011404 */
[----:B0-----:R-:W-:-:S05]  /*0160*/  IADD3 R2, P2, P3, R9, UR8, R4 ;  /* 0x0000000809027c10 */ /* 0x001fca000fb5e004 */
[----:B------:R-:W-:Y:S01]  /*0170*/  @P1 IMAD.IADD R4, R9, 0x1, R4 ;  /* 0x0000000109041824 */ /* 0x000fe200078e0204 */
[----:B------:R-:W-:-:S04]  /*0180*/  IADD3.X R3, PT, PT, RZ, UR9, R3, P2, P3 ;  /* 0x00000009ff037c10 */ /* 0x000fc800097e6403 */
[C---:B------:R-:W-:Y:S01]  /*0190*/  @P1 IADD3 R6, P2, PT, R4.reuse, UR8, RZ ;  /* 0x0000000804061c10 */ /* 0x040fe2000ff5e0ff */
[----:B-1----:R-:W2:Y:S03]  /*01a0*/  @!P0 LDG.E.U8 R11, desc[UR4][R2.64+-0x1] ;  /* 0xffffff04020b8981 */ /* 0x002ea6000c1e1100 */
[----:B------:R-:W-:-:S05]  /*01b0*/  @P1 LEA.HI.X.SX32 R7, R4, UR9, 0x1, P2 ;  /* 0x0000000904071c11 */ /* 0x000fca00090f0eff */
[----:B------:R0:W3:Y:S01]  /*01c0*/  @P1 LDG.E.U8 R8, desc[UR4][R6.64] ;  /* 0x0000000406081981 */ /* 0x0000e2000c1e1100 */
[C---:B------:R-:W-:Y:S02]  /*01d0*/  VIADD R4, R9.reuse, 0x1 ;  /* 0x0000000109047836 */ /* 0x040fe40000000000 */
[C---:B------:R-:W-:Y:S02]  /*01e0*/  VIADD R10, R0.reuse, 0x1 ;  /* 0x00000001000a7836 */ /* 0x040fe40000000000 */
[----:B------:R-:W-:Y:S01]  /*01f0*/  IMAD R16, R0, UR6, RZ ;  /* 0x0000000600107c24 */ /* 0x000fe2000f8e02ff */
[----:B------:R-:W-:Y:S01]  /*0200*/  ISETP.GE.U32.AND P4, PT, R4, UR6, PT ;  /* 0x0000000604007c0c */ /* 0x000fe2000bf86070 */
[----:B------:R-:W-:Y:S01]  /*0210*/  IMAD.MOV.U32 R14, RZ, RZ, RZ ;  /* 0x000000ffff0e7224 */ /* 0x000fe200078e00ff */
[----:B------:R-:W-:Y:S01]  /*0220*/  ISETP.GE.U32.AND P3, PT, R10, UR6, PT ;  /* 0x000000060a007c0c */ /* 0x000fe2000bf66070 */
[----:B------:R-:W-:Y:S01]  /*0230*/  VIADD R18, R16, UR6 ;  /* 0x0000000610127c36 */ /* 0x000fe20008000000 */
[----:B------:R-:W-:-:S02]  /*0240*/  IADD3 R15, PT, PT, R9, R16, RZ ;  /* 0x00000010090f7210 */ /* 0x000fc40007ffe0ff */
[----:B------:R-:W-:-:S07]  /*0250*/  ISETP.GE.U32.OR P2, PT, R4, UR6, P3 ;  /* 0x0000000604007c0c */ /* 0x000fce0009f46470 */
[----:B------:R-:W-:-:S04]  /*0260*/  @!P4 IADD3 R4, P5, P6, R9, UR8, R16 ;  /* 0x000000080904cc10 */ /* 0x000fc8000febe010 */
[----:B------:R-:W-:-:S05]  /*0270*/  @!P4 IADD3.X R5, PT, PT, RZ, UR9, RZ, P5, P6 ;  /* 0x00000009ff05cc10 */ /* 0x000fca000afec4ff */
[----:B------:R-:W4:Y:S01]  /*0280*/  @!P4 LDG.E.U8 R4, desc[UR4][R4.64+0x1] ;  /* 0x000001040404c981 */ /* 0x000f22000c1e1100 */
[----:B--2---:R-:W-:Y:S01]  /*0290*/  @!P0 ISETP.NE.AND P5, PT, R11, RZ, PT ;  /* 0x000000ff0b00820c */ /* 0x004fe20003fa5270 */
[----:B------:R-:W-:-:S03]  /*02a0*/  VIADD R11, R9, 0xffffffff ;  /* 0xffffffff090b7836 */ /* 0x000fc60000000000 */
[----:B------:R-:W-:Y:S02]  /*02b0*/  @!P0 SEL R14, RZ, 0x1, !P5 ;  /* 0x00000001ff0e8807 */ /* 0x000fe40006800000 */
[--C-:B0-----:R-:W-:Y:S02]  /*02c0*/  @!P2 IADD3 R6, P0, P6, R9, UR8, R18.reuse ;  /* 0x000000080906ac10 */ /* 0x101fe4000fe1e012 */
[C---:B------:R-:W-:Y:S01]  /*02d0*/  ISETP.GE.U32.AND P5, PT, R11.reuse, UR6, PT ;  /* 0x000000060b007c0c */ /* 0x040fe2000bfa6070 */
[----:B------:R-:W-:Y:S01]  /*02e0*/  @P1 VIADD R19, R14, 0x1 ;  /* 0x000000010e131836 */ /* 0x000fe20000000000 */
[----:B------:R-:W-:Y:S02]  /*02f0*/  VIMNMX.U32 R10, PT, PT, R11, R10, !PT ;  /* 0x0000000a0b0a7248 */ /* 0x000fe40007fe0000 */
[----:B------:R-:W-:Y:S02]  /*0300*/  @!P2 IADD3.X R7, PT, PT, RZ, UR9, RZ, P0, P6 ;  /* 0x00000009ff07ac10 */ /* 0x000fe400087ec4ff */
[----:B---3--:R-:W-:Y:S01]  /*0310*/  ISETP.NE.OR P6, PT, R8, RZ, !P1 ;  /* 0x000000ff0800720c */ /* 0x008fe20004fc5670 */
[----:B------:R-:W-:Y:S01]  /*0320*/  @!P3 IMAD.IADD R8, R9, 0x1, R18 ;  /* 0x000000010908b824 */ /* 0x000fe200078e0212 */
[----:B------:R-:W-:Y:S01]  /*0330*/  ISETP.GE.U32.AND P0, PT, R10, UR6, PT ;  /* 0x000000060a007c0c */ /* 0x000fe2000bf06070 */
[----:B------:R-:W2:Y:S04]  /*0340*/  @!P2 LDG.E.U8 R6, desc[UR4][R6.64+0x1] ;  /* 0x000001040606a981 */ /* 0x000ea8000c1e1100 */
[----:B------:R-:W-:-:S06]  /*0350*/  @!P5 IMAD.IADD R12, R16, 0x1, R11 ;  /* 0x00000001100cd824 */ /* 0x000fcc00078e020b */
[----:B------:R-:W-:Y:S01]  /*0360*/  @!P6 IMAD.MOV R19, RZ, RZ, R14 ;  /* 0x000000ffff13e224 */ /* 0x000fe200078e020e */
[----:B------:R-:W-:Y:S01]  /*0370*/  @!P5 IADD3 R12, P6, PT, R12, UR8, RZ ;  /* 0x000000080c0cdc10 */ /* 0x000fe2000ffde0ff */
[----:B------:R-:W-:-:S04]  /*0380*/  @!P0 IMAD.IADD R11, R11, 0x1, R18 ;  /* 0x000000010b0b8824 */ /* 0x000fc800078e0212 */
[----:B------:R-:W-:Y:S01]  /*0390*/  @!P5 IMAD.X R13, RZ, RZ, UR9, P6 ;  /* 0x00000009ff0dde24 */ /* 0x000fe2000b0e06ff */
[----:B------:R-:W-:-:S04]  /*03a0*/  @!P0 IADD3 R10, P6, PT, R11, UR8, RZ ;  /* 0x000000080b0a8c10 */ /* 0x000fc8000ffde0ff */
[----:B------:R-:W3:Y:S01]  /*03b0*/  @!P5 LDG.E.U8 R12, desc[UR4][R12.64] ;  /* 0x000000040c0cd981 */ /* 0x000ee2000c1e1100 */
[----:B------:R-:W-:Y:S01]  /*03c0*/  @!P0 IMAD.X R11, RZ, RZ, UR9, P6 ;  /* 0x00000009ff0b8e24 */ /* 0x000fe2000b0e06ff */
[----:B------:R-:W-:-:S04]  /*03d0*/  @!P3 IADD3 R8, P6, PT, R8, UR8, RZ ;  /* 0x000000080808bc10 */ /* 0x000fc8000ffde0ff */
[----:B------:R-:W5:Y:S01]  /*03e0*/  @!P0 LDG.E.U8 R10, desc[UR4][R10.64] ;  /* 0x000000040a0a8981 */ /* 0x000f62000c1e1100 */
[----:B------:R-:W-:Y:S01]  /*03f0*/  @!P3 IMAD.X R9, RZ, RZ, UR9, P6 ;  /* 0x00000009ff09be24 */ /* 0x000fe2000b0e06ff */
[----:B------:R-:W-:-:S04]  /*0400*/  IADD3 R16, P6, PT, R15, UR8, RZ ;  /* 0x000000080f107c10 */ /* 0x000fc8000ffde0ff */
[----:B------:R-:W2:Y:S01]  /*0410*/  @!P3 LDG.E.U8 R8, desc[UR4][R8.64] ;  /* 0x000000040808b981 */ /* 0x000ea2000c1e1100 */
[----:B------:R-:W-:Y:S01]  /*0420*/  IMAD.X R17, RZ, RZ, UR9, P6 ;  /* 0x00000009ff117e24 */ /* 0x000fe2000b0e06ff */
[----:B------:R-:W-:-:S04]  /*0430*/  ISETP.EQ.OR P6, PT, R0, RZ, P4 ;  /* 0x000000ff0000720c */ /* 0x000fc800027c2670 */
[----:B------:R-:W2:Y:S09]  /*0440*/  LDG.E.U8 R16, desc[UR4][R16.64] ;  /* 0x0000000410107981 */ /* 0x000eb2000c1e1100 */
[----:B------:R-:W4:Y:S01]  /*0450*/  @!P6 LDG.E.U8 R2, desc[UR4][R2.64+0x1] ;  /* 0x000001040202e981 */ /* 0x000f22000c1e1100 */
[----:B------:R-:W-:-:S04]  /*0460*/  @P1 IMAD.MOV.U32 R14, RZ, RZ, R19 ;  /* 0x000000ffff0e1224 */ /* 0x000fc800078e0013 */
[----:B------:R-:W-:Y:S01]  /*0470*/  @!P6 VIADD R0, R14, 0x1 ;  /* 0x000000010e00e836 */ /* 0x000fe20000000000 */
[----:B----4-:R-:W-:-:S13]  /*0480*/  ISETP.NE.OR P1, PT, R2, RZ, P6 ;  /* 0x000000ff0200720c */ /* 0x010fda0003725670 */
[----:B------:R-:W-:Y:S01]  /*0490*/  @!P1 IMAD.MOV R0, RZ, RZ, R14 ;  /* 0x000000ffff009224 */ /* 0x000fe200078e020e */
[----:B---3--:R-:W-:-:S03]  /*04a0*/  ISETP.NE.OR P1, PT, R12, RZ, P5 ;  /* 0x000000ff0c00720c */ /* 0x008fc60002f25670 */
[----:B------:R-:W-:Y:S01]  /*04b0*/  @!P6 IMAD.MOV.U32 R14, RZ, RZ, R0 ;  /* 0x000000ffff0ee224 */ /* 0x000fe200078e0000 */
[----:B------:R-:W-:-:S03]  /*04c0*/  ISETP.NE.OR P6, PT, R4, RZ, P4 ;  /* 0x000000ff0400720c */ /* 0x000fc600027c5670 */
[----:B------:R-:W-:-:S06]  /*04d0*/  @!P5 VIADD R0, R14, 0x1 ;  /* 0x000000010e00d836 */ /* 0x000fcc0000000000 */
[----:B------:R-:W-:Y:S01]  /*04e0*/  @!P1 IMAD.MOV R0, RZ, RZ, R14 ;  /* 0x000000ffff009224 */ /* 0x000fe200078e020e */
[----:B-----5:R-:W-:-:S03]  /*04f0*/  ISETP.NE.OR P1, PT, R10, RZ, P0 ;  /* 0x000000ff0a00720c */ /* 0x020fc60000725670 */
[----:B------:R-:W-:-:S05]  /*0500*/  @!P5 IMAD.MOV.U32 R14, RZ, RZ, R0 ;  /* 0x000000ffff0ed224 */ /* 0x000fca00078e0000 */
[----:B------:R-:W-:Y:S01]  /*0510*/  @!P4 IADD3 R0, PT, PT, R14, 0x1, RZ ;  /* 0x000000010e00c810 */ /* 0x000fe20007ffe0ff */
[----:B------:R-:W-:-:S04]  /*0520*/  @!P6 IMAD.MOV R0, RZ, RZ, R14 ;  /* 0x000000ffff00e224 */ /* 0x000fc800078e020e */
[----:B------:R-:W-:Y:S01]  /*0530*/  @!P4 IMAD.MOV.U32 R14, RZ, RZ, R0 ;  /* 0x000000ffff0ec224 */ /* 0x000fe200078e0000 */
[----:B--2---:R-:W-:-:S03]  /*0540*/  ISETP.NE.OR P4, PT, R8, RZ, P3 ;  /* 0x000000ff0800720c */ /* 0x004fc60001f85670 */
[----:B------:R-:W-:Y:S02]  /*0550*/  @!P0 VIADD R0, R14, 0x1 ;  /* 0x000000010e008836 */ /* 0x000fe40000000000 */
[----:B------:R-:W-:Y:S01]  /*0560*/  @!P1 IMAD.MOV R0, RZ, RZ, R14 ;  /* 0x000000ffff009224 */ /* 0x000fe200078e020e */
[----:B------:R-:W-:-:S03]  /*0570*/  ISETP.NE.OR P1, PT, R6, RZ, P2 ;  /* 0x000000ff0600720c */ /* 0x000fc60001725670 */
[----:B------:R-:W-:Y:S01]  /*0580*/  @!P0 IMAD.MOV.U32 R14, RZ, RZ, R0 ;  /* 0x000000ffff0e8224 */ /* 0x000fe200078e0000 */
[----:B------:R-:W-:-:S03]  /*0590*/  ISETP.NE.AND P0, PT, R16, RZ, PT ;  /* 0x000000ff1000720c */ /* 0x000fc60003f05270 */
[----:B------:R-:W-:Y:S02]  /*05a0*/  @!P3 VIADD R0, R14, 0x1 ;  /* 0x000000010e00b836 */ /* 0x000fe40000000000 */
[----:B------:R-:W-:-:S04]  /*05b0*/  @!P4 IMAD.MOV R0, RZ, RZ, R14 ;  /* 0x000000ffff00c224 */ /* 0x000fc800078e020e */
[----:B------:R-:W-:-:S04]  /*05c0*/  @!P3 IMAD.MOV.U32 R14, RZ, RZ, R0 ;  /* 0x000000ffff0eb224 */ /* 0x000fc800078e0000 */
[C---:B------:R-:W-:Y:S01]  /*05d0*/  @!P2 VIADD R0, R14.reuse, 0x1 ;  /* 0x000000010e00a836 */ /* 0x040fe20000000000 */
[----:B------:R-:W-:-:S05]  /*05e0*/  @!P1 IADD3 R0, PT, PT, R14, RZ, RZ ;  /* 0x000000ff0e009210 */ /* 0x000fca0007ffe0ff */
[----:B------:R-:W-:Y:S01]  /*05f0*/  @!P2 IMAD.MOV.U32 R14, RZ, RZ, R0 ;  /* 0x000000ffff0ea224 */ /* 0x000fe200078e0000 */
[----:B------:R-:W-:Y:S06]  /*0600*/  @!P0 BRA `(.L_x_0) ;  /* 0x0000000000348947 */ /* 0x000fec0003800000 */
[----:B------:R-:W-:Y:S01]  /*0610*/  LOP3.LUT R14, R14, 0xfe, RZ, 0xc0, !PT ;  /* 0x000000fe0e0e7812 */ /* 0x000fe200078ec0ff */
[----:B------:R-:W-:-:S03]  /*0620*/  IMAD.MOV.U32 R0, RZ, RZ, 0x1 ;  /* 0x00000001ff007424 */ /* 0x000fc600078e00ff */
[----:B------:R-:W-:-:S13]  /*0630*/  ISETP.NE.AND P0, PT, R14, 0x2, PT ;  /* 0x000000020e00780c */ /* 0x000fda0003f05270 */
[----:B------:R-:W0:Y:S02]  /*0640*/  @!P0 LDC.64 R2, c[0x0][0x388] ;  /* 0x0000e200ff028b82 */ /* 0x000e240000000a00 */
[----:B0-----:R-:W-:-:S05]  /*0650*/  @!P0 IADD3 R2, P1, PT, R15, R2, RZ ;  /* 0x000000020f028210 */ /* 0x001fca0007f3e0ff */
[----:B------:R-:W-:-:S05]  /*0660*/  @!P0 IMAD.X R3, RZ, RZ, R3, P1 ;  /* 0x000000ffff038224 */ /* 0x000fca00008e0603 */
[----:B------:R0:W-:Y:S01]  /*0670*/  @!P0 STG.E.U8 desc[UR4][R2.64], R0 ;  /* 0x0000000002008986 */ /* 0x0001e2000c101104 */
[----:B------:R-:W-:Y:S05]  /*0680*/  @!P0 EXIT ;  /* 0x000000000000894d */ /* 0x000fea0003800000 */
[----:B------:R-:W0:Y:S02]  /*0690*/  LDCU.64 UR6, c[0x0][0x388] ;  /* 0x00007100ff0677ac */ /* 0x000e240008000a00 */
[----:B0-----:R-:W-:-:S05]  /*06a0*/  IADD3 R2, P0, PT, R15, UR6, RZ ;  /* 0x000000060f027c10 */ /* 0x001fca000ff1e0ff */
[----:B------:R-:W-:-:S05]  /*06b0*/  IMAD.X R3, RZ, RZ, UR7, P0 ;  /* 0x00000007ff037e24 */ /* 0x000fca00080e06ff */
[----:B------:R-:W-:Y:S01]  /*06c0*/  STG.E.U8 desc[UR4][R2.64], RZ ;  /* 0x000000ff02007986 */ /* 0x000fe2000c101104 */
[----:B------:R-:W-:Y:S05]  /*06d0*/  EXIT ;  /* 0x000000000000794d */ /* 0x000fea0003800000 */
.L_x_0:
[----:B------:R-:W-:Y:S01]  /*06e0*/  ISETP.NE.AND P0, PT, R14, 0x3, PT ;  /* 0x000000030e00780c */ /* 0x000fe20003f05270 */
[----:B------:R-:W-:-:S12]  /*06f0*/  IMAD.MOV.U32 R0, RZ, RZ, 0x1 ;  /* 0x00000001ff007424 */ /* 0x000fd800078e00ff */
        /* <DEDUP_REMOVED lines=10> */
.L_x_1:
[----:B------:R-:W-:-:S00]  /*07a0*/  BRA `(.L_x_1) ;  /* 0xfffffffc00fc7947 */ /* 0x000fc0000383ffff */
[----:B------:R-:W-:-:S00]  /*07b0*/  NOP ;  /* 0x0000000000007918 */ /* 0x000fc00000000000 */
        /* <DEDUP_REMOVED lines=12> */
.L_x_2:


//--------------------- .nv.shared.reserved.0     --------------------------
	.section	.nv.shared.reserved.0,"aw",@nobits
	.weak		__nv_reservedSMEM_offset_0_alias
	.size		__nv_reservedSMEM_offset_0_alias, 0, 64
	.other		__nv_reservedSMEM_offset_0_alias,@"STO_CUDA_RESERVED_SHARED STV_DEFAULT"
__nv_reservedSMEM_offset_0_alias:
	.zero		0
	.zero		64


//--------------------- .nv.constant0._Z9GoLKernelPbS_i --------------------------
	.section	.nv.constant0._Z9GoLKernelPbS_i,"a",@progbits
	.sectionflags	@""
	.align	4
.nv.constant0._Z9GoLKernelPbS_i:
	.zero		916


//--------------------- SYMBOLS --------------------------

	.type		.nv.reservedSmem.offset0,@object
	.size		.nv.reservedSmem.offset0,0x4
